//
// Generated by NVIDIA NVVM Compiler
//
// Compiler Build ID: CL-36424714
// Cuda compilation tools, release 13.0, V13.0.88
// Based on NVVM 20.0.0
//

.version 9.0
.target sm_100
.address_size 64

	// .globl	_Z13selectionSortPci

.visible .entry _Z13selectionSortPci(
	.param .u64 .ptr .align 1 _Z13selectionSortPci_param_0,
	.param .u32 _Z13selectionSortPci_param_1
)
{
	.reg .pred 	%p<46>;
	.reg .b16 	%rs<79>;
	.reg .b32 	%r<118>;
	.reg .b64 	%rd<77>;

	ld.param.u64 	%rd3, [_Z13selectionSortPci_param_0];
	ld.param.u32 	%r35, [_Z13selectionSortPci_param_1];
	cvta.to.global.u64 	%rd1, %rd3;
	mov.u32 	%r36, %ctaid.x;
	mov.u32 	%r37, %ntid.x;
	mov.u32 	%r38, %tid.x;
	mad.lo.s32 	%r1, %r36, %r37, %r38;
	setp.ge.s32 	%p1, %r1, %r35;
	@%p1 bra 	$L__BB0_21;
	add.s32 	%r2, %r35, -1;
	setp.lt.s32 	%p2, %r35, 2;
	@%p2 bra 	$L__BB0_21;
	add.s32 	%r3, %r35, -2;
	cvt.u16.u32 	%rs1, %r35;
	mov.b32 	%r104, 0;
	mov.b16 	%rs77, 0;
	mov.u16 	%rs78, %rs77;
$L__BB0_3:
	setp.ne.s32 	%p3, %r1, 0;
	sub.s32 	%r5, %r2, %r104;
	@%p3 bra 	$L__BB0_20;
	add.s32 	%r112, %r104, 1;
	sub.s32 	%r41, %r3, %r104;
	setp.lt.u32 	%p4, %r41, 15;
	mov.u32 	%r117, %r104;
	@%p4 bra 	$L__BB0_8;
	and.b32  	%r42, %r5, -16;
	neg.s32 	%r105, %r42;
	mov.u32 	%r106, %r104;
	mov.u32 	%r117, %r104;
$L__BB0_6:
	.pragma "nounroll";
	add.s32 	%r43, %r106, 1;
	cvt.u64.u32 	%rd4, %r43;
	add.s64 	%rd5, %rd1, %rd4;
	ld.global.s8 	%rs9, [%rd5];
	cvt.s64.s32 	%rd6, %r117;
	add.s64 	%rd7, %rd1, %rd6;
	ld.global.s8 	%rs10, [%rd7];
	setp.lt.s16 	%p5, %rs9, %rs10;
	selp.b32 	%r44, %r43, %r117, %p5;
	ld.global.s8 	%rs11, [%rd5+1];
	cvt.s64.s32 	%rd8, %r44;
	add.s64 	%rd9, %rd1, %rd8;
	ld.global.s8 	%rs12, [%rd9];
	setp.lt.s16 	%p6, %rs11, %rs12;
	add.s32 	%r45, %r106, 2;
	selp.b32 	%r46, %r45, %r44, %p6;
	ld.global.s8 	%rs13, [%rd5+2];
	cvt.s64.s32 	%rd10, %r46;
	add.s64 	%rd11, %rd1, %rd10;
	ld.global.s8 	%rs14, [%rd11];
	setp.lt.s16 	%p7, %rs13, %rs14;
	add.s32 	%r47, %r106, 3;
	selp.b32 	%r48, %r47, %r46, %p7;
	ld.global.s8 	%rs15, [%rd5+3];
	cvt.s64.s32 	%rd12, %r48;
	add.s64 	%rd13, %rd1, %rd12;
	ld.global.s8 	%rs16, [%rd13];
	setp.lt.s16 	%p8, %rs15, %rs16;
	add.s32 	%r49, %r106, 4;
	selp.b32 	%r50, %r49, %r48, %p8;
	ld.global.s8 	%rs17, [%rd5+4];
	cvt.s64.s32 	%rd14, %r50;
	add.s64 	%rd15, %rd1, %rd14;
	ld.global.s8 	%rs18, [%rd15];
	setp.lt.s16 	%p9, %rs17, %rs18;
	add.s32 	%r51, %r106, 5;
	selp.b32 	%r52, %r51, %r50, %p9;
	ld.global.s8 	%rs19, [%rd5+5];
	cvt.s64.s32 	%rd16, %r52;
	add.s64 	%rd17, %rd1, %rd16;
	ld.global.s8 	%rs20, [%rd17];
	setp.lt.s16 	%p10, %rs19, %rs20;
	add.s32 	%r53, %r106, 6;
	selp.b32 	%r54, %r53, %r52, %p10;
	ld.global.s8 	%rs21, [%rd5+6];
	cvt.s64.s32 	%rd18, %r54;
	add.s64 	%rd19, %rd1, %rd18;
	ld.global.s8 	%rs22, [%rd19];
	setp.lt.s16 	%p11, %rs21, %rs22;
	add.s32 	%r55, %r106, 7;
	selp.b32 	%r56, %r55, %r54, %p11;
	ld.global.s8 	%rs23, [%rd5+7];
	cvt.s64.s32 	%rd20, %r56;
	add.s64 	%rd21, %rd1, %rd20;
	ld.global.s8 	%rs24, [%rd21];
	setp.lt.s16 	%p12, %rs23, %rs24;
	add.s32 	%r57, %r106, 8;
	selp.b32 	%r58, %r57, %r56, %p12;
	ld.global.s8 	%rs25, [%rd5+8];
	cvt.s64.s32 	%rd22, %r58;
	add.s64 	%rd23, %rd1, %rd22;
	ld.global.s8 	%rs26, [%rd23];
	setp.lt.s16 	%p13, %rs25, %rs26;
	add.s32 	%r59, %r106, 9;
	selp.b32 	%r60, %r59, %r58, %p13;
	ld.global.s8 	%rs27, [%rd5+9];
	cvt.s64.s32 	%rd24, %r60;
	add.s64 	%rd25, %rd1, %rd24;
	ld.global.s8 	%rs28, [%rd25];
	setp.lt.s16 	%p14, %rs27, %rs28;
	add.s32 	%r61, %r106, 10;
	selp.b32 	%r62, %r61, %r60, %p14;
	ld.global.s8 	%rs29, [%rd5+10];
	cvt.s64.s32 	%rd26, %r62;
	add.s64 	%rd27, %rd1, %rd26;
	ld.global.s8 	%rs30, [%rd27];
	setp.lt.s16 	%p15, %rs29, %rs30;
	add.s32 	%r63, %r106, 11;
	selp.b32 	%r64, %r63, %r62, %p15;
	ld.global.s8 	%rs31, [%rd5+11];
	cvt.s64.s32 	%rd28, %r64;
	add.s64 	%rd29, %rd1, %rd28;
	ld.global.s8 	%rs32, [%rd29];
	setp.lt.s16 	%p16, %rs31, %rs32;
	add.s32 	%r65, %r106, 12;
	selp.b32 	%r66, %r65, %r64, %p16;
	ld.global.s8 	%rs33, [%rd5+12];
	cvt.s64.s32 	%rd30, %r66;
	add.s64 	%rd31, %rd1, %rd30;
	ld.global.s8 	%rs34, [%rd31];
	setp.lt.s16 	%p17, %rs33, %rs34;
	add.s32 	%r67, %r106, 13;
	selp.b32 	%r68, %r67, %r66, %p17;
	ld.global.s8 	%rs35, [%rd5+13];
	cvt.s64.s32 	%rd32, %r68;
	add.s64 	%rd33, %rd1, %rd32;
	ld.global.s8 	%rs36, [%rd33];
	setp.lt.s16 	%p18, %rs35, %rs36;
	add.s32 	%r69, %r106, 14;
	selp.b32 	%r70, %r69, %r68, %p18;
	ld.global.s8 	%rs37, [%rd5+14];
	cvt.s64.s32 	%rd34, %r70;
	add.s64 	%rd35, %rd1, %rd34;
	ld.global.s8 	%rs38, [%rd35];
	setp.lt.s16 	%p19, %rs37, %rs38;
	add.s32 	%r71, %r106, 15;
	selp.b32 	%r72, %r71, %r70, %p19;
	ld.global.s8 	%rs39, [%rd5+15];
	cvt.s64.s32 	%rd36, %r72;
	add.s64 	%rd37, %rd1, %rd36;
	ld.global.s8 	%rs40, [%rd37];
	setp.lt.s16 	%p20, %rs39, %rs40;
	add.s32 	%r106, %r106, 16;
	selp.b32 	%r117, %r106, %r72, %p20;
	add.s32 	%r105, %r105, 16;
	setp.ne.s32 	%p21, %r105, 0;
	@%p21 bra 	$L__BB0_6;
	add.s32 	%r112, %r106, 1;
$L__BB0_8:
	and.b32  	%r73, %r5, 15;
	setp.eq.s32 	%p22, %r73, 0;
	@%p22 bra 	$L__BB0_18;
	not.b16 	%rs41, %rs78;
	add.s16 	%rs42, %rs41, %rs1;
	cvt.u32.u16 	%r75, %rs42;
	and.b32  	%r18, %r75, 15;
	add.s32 	%r76, %r18, -1;
	setp.lt.u32 	%p23, %r76, 7;
	@%p23 bra 	$L__BB0_11;
	cvt.u64.u32 	%rd38, %r112;
	add.s64 	%rd39, %rd1, %rd38;
	ld.global.s8 	%rs43, [%rd39];
	cvt.s64.s32 	%rd40, %r117;
	add.s64 	%rd41, %rd1, %rd40;
	ld.global.s8 	%rs44, [%rd41];
	setp.lt.s16 	%p24, %rs43, %rs44;
	selp.b32 	%r77, %r112, %r117, %p24;
	add.s32 	%r78, %r112, 1;
	ld.global.s8 	%rs45, [%rd39+1];
	cvt.s64.s32 	%rd42, %r77;
	add.s64 	%rd43, %rd1, %rd42;
	ld.global.s8 	%rs46, [%rd43];
	setp.lt.s16 	%p25, %rs45, %rs46;
	selp.b32 	%r79, %r78, %r77, %p25;
	add.s32 	%r80, %r112, 2;
	ld.global.s8 	%rs47, [%rd39+2];
	cvt.s64.s32 	%rd44, %r79;
	add.s64 	%rd45, %rd1, %rd44;
	ld.global.s8 	%rs48, [%rd45];
	setp.lt.s16 	%p26, %rs47, %rs48;
	selp.b32 	%r81, %r80, %r79, %p26;
	add.s32 	%r82, %r112, 3;
	ld.global.s8 	%rs49, [%rd39+3];
	cvt.s64.s32 	%rd46, %r81;
	add.s64 	%rd47, %rd1, %rd46;
	ld.global.s8 	%rs50, [%rd47];
	setp.lt.s16 	%p27, %rs49, %rs50;
	selp.b32 	%r83, %r82, %r81, %p27;
	add.s32 	%r84, %r112, 4;
	ld.global.s8 	%rs51, [%rd39+4];
	cvt.s64.s32 	%rd48, %r83;
	add.s64 	%rd49, %rd1, %rd48;
	ld.global.s8 	%rs52, [%rd49];
	setp.lt.s16 	%p28, %rs51, %rs52;
	selp.b32 	%r85, %r84, %r83, %p28;
	add.s32 	%r86, %r112, 5;
	ld.global.s8 	%rs53, [%rd39+5];
	cvt.s64.s32 	%rd50, %r85;
	add.s64 	%rd51, %rd1, %rd50;
	ld.global.s8 	%rs54, [%rd51];
	setp.lt.s16 	%p29, %rs53, %rs54;
	selp.b32 	%r87, %r86, %r85, %p29;
	add.s32 	%r88, %r112, 6;
	ld.global.s8 	%rs55, [%rd39+6];
	cvt.s64.s32 	%rd52, %r87;
	add.s64 	%rd53, %rd1, %rd52;
	ld.global.s8 	%rs56, [%rd53];
	setp.lt.s16 	%p30, %rs55, %rs56;
	selp.b32 	%r89, %r88, %r87, %p30;
	add.s32 	%r90, %r112, 7;
	ld.global.s8 	%rs57, [%rd39+7];
	cvt.s64.s32 	%rd54, %r89;
	add.s64 	%rd55, %rd1, %rd54;
	ld.global.s8 	%rs58, [%rd55];
	setp.lt.s16 	%p31, %rs57, %rs58;
	selp.b32 	%r117, %r90, %r89, %p31;
	add.s32 	%r112, %r112, 8;
$L__BB0_11:
	and.b32  	%r91, %r18, 7;
	setp.eq.s32 	%p32, %r91, 0;
	@%p32 bra 	$L__BB0_18;
	not.b16 	%rs59, %rs77;
	add.s16 	%rs60, %rs59, %rs1;
	cvt.u32.u16 	%r93, %rs60;
	and.b32  	%r94, %r93, 7;
	and.b32  	%r24, %r93, 3;
	add.s32 	%r95, %r94, -1;
	setp.lt.u32 	%p33, %r95, 3;
	@%p33 bra 	$L__BB0_14;
	cvt.u64.u32 	%rd56, %r112;
	add.s64 	%rd57, %rd1, %rd56;
	ld.global.s8 	%rs61, [%rd57];
	cvt.s64.s32 	%rd58, %r117;
	add.s64 	%rd59, %rd1, %rd58;
	ld.global.s8 	%rs62, [%rd59];
	setp.lt.s16 	%p34, %rs61, %rs62;
	selp.b32 	%r96, %r112, %r117, %p34;
	add.s32 	%r97, %r112, 1;
	ld.global.s8 	%rs63, [%rd57+1];
	cvt.s64.s32 	%rd60, %r96;
	add.s64 	%rd61, %rd1, %rd60;
	ld.global.s8 	%rs64, [%rd61];
	setp.lt.s16 	%p35, %rs63, %rs64;
	selp.b32 	%r98, %r97, %r96, %p35;
	add.s32 	%r99, %r112, 2;
	ld.global.s8 	%rs65, [%rd57+2];
	cvt.s64.s32 	%rd62, %r98;
	add.s64 	%rd63, %rd1, %rd62;
	ld.global.s8 	%rs66, [%rd63];
	setp.lt.s16 	%p36, %rs65, %rs66;
	selp.b32 	%r100, %r99, %r98, %p36;
	add.s32 	%r101, %r112, 3;
	ld.global.s8 	%rs67, [%rd57+3];
	cvt.s64.s32 	%rd64, %r100;
	add.s64 	%rd65, %rd1, %rd64;
	ld.global.s8 	%rs68, [%rd65];
	setp.lt.s16 	%p37, %rs67, %rs68;
	selp.b32 	%r117, %r101, %r100, %p37;
	add.s32 	%r112, %r112, 4;
$L__BB0_14:
	setp.eq.s32 	%p38, %r24, 0;
	@%p38 bra 	$L__BB0_18;
	cvt.u64.u32 	%rd66, %r112;
	add.s64 	%rd2, %rd1, %rd66;
	ld.global.s8 	%rs69, [%rd2];
	cvt.s64.s32 	%rd67, %r117;
	add.s64 	%rd68, %rd1, %rd67;
	ld.global.s8 	%rs70, [%rd68];
	setp.lt.s16 	%p39, %rs69, %rs70;
	selp.b32 	%r117, %r112, %r117, %p39;
	setp.eq.s32 	%p40, %r24, 1;
	@%p40 bra 	$L__BB0_18;
	add.s32 	%r102, %r112, 1;
	ld.global.s8 	%rs71, [%rd2+1];
	cvt.s64.s32 	%rd69, %r117;
	add.s64 	%rd70, %rd1, %rd69;
	ld.global.s8 	%rs72, [%rd70];
	setp.lt.s16 	%p41, %rs71, %rs72;
	selp.b32 	%r117, %r102, %r117, %p41;
	setp.eq.s32 	%p42, %r24, 2;
	@%p42 bra 	$L__BB0_18;
	add.s32 	%r103, %r112, 2;
	ld.global.s8 	%rs73, [%rd2+2];
	cvt.s64.s32 	%rd71, %r117;
	add.s64 	%rd72, %rd1, %rd71;
	ld.global.s8 	%rs74, [%rd72];
	setp.lt.s16 	%p43, %rs73, %rs74;
	selp.b32 	%r117, %r103, %r117, %p43;
$L__BB0_18:
	setp.eq.s32 	%p44, %r117, %r104;
	@%p44 bra 	$L__BB0_20;
	cvt.u64.u32 	%rd73, %r104;
	add.s64 	%rd74, %rd1, %rd73;
	ld.global.u8 	%rs75, [%rd74];
	cvt.s64.s32 	%rd75, %r117;
	add.s64 	%rd76, %rd1, %rd75;
	ld.global.u8 	%rs76, [%rd76];
	st.global.u8 	[%rd74], %rs76;
	st.global.u8 	[%rd76], %rs75;
$L__BB0_20:
	add.s32 	%r104, %r104, 1;
	setp.ne.s32 	%p45, %r104, %r2;
	add.s16 	%rs78, %rs78, 1;
	add.s16 	%rs77, %rs77, 1;
	@%p45 bra 	$L__BB0_3;
$L__BB0_21:
	ret;

}


// ===== COMPILED SASS (sm_100) =====

	.target	sm_100

	.elftype	@"ET_EXEC"


//--------------------- .note.nv.tkinfo           --------------------------
	.section	.note.nv.tkinfo,"",@"SHT_NOTE"
	.sectionflags	@"SHF_NOTE_NV_TKINFO"
	.tkinfo
        /*0018*/ 	.word	0x00000002
        /*0030*/ 	.string	""
        /*0030*/ 	.string	"ptxas"
        /*0030*/ 	.string	"Cuda compilation tools, release 13.0, V13.0.88"
        /*0030*/ 	.string	"Build cuda_13.0.r13.0/compiler.36424714_0"
        /*0030*/ 	.string	"-arch sm_100 -m 64 "



//--------------------- .note.nv.cuinfo           --------------------------
	.section	.note.nv.cuinfo,"",@"SHT_NOTE"
	.sectionflags	@"SHF_NOTE_NV_CUINFO"
        /*0018*/ 	.short	0x0002
        /*001a*/ 	.short	0x0064
        /*001c*/ 	.short	0x0082
	.zero		2


//--------------------- .nv.info                  --------------------------
	.section	.nv.info,"",@"SHT_CUDA_INFO"
	.align	4


	//----- nvinfo : EIATTR_REGCOUNT
	.align		4
        /*0000*/ 	.byte	0x04, 0x2f
        /*0002*/ 	.short	(.L_1 - .L_0)
	.align		4
.L_0:
        /*0004*/ 	.word	index@(_Z13selectionSortPci)
        /*0008*/ 	.word	0x00000015


	//----- nvinfo : EIATTR_FRAME_SIZE
	.align		4
.L_1:
        /*000c*/ 	.byte	0x04, 0x11
        /*000e*/ 	.short	(.L_3 - .L_2)
	.align		4
.L_2:
        /*0010*/ 	.word	index@(_Z13selectionSortPci)
        /*0014*/ 	.word	0x00000000


	//----- nvinfo : EIATTR_MIN_STACK_SIZE
	.align		4
.L_3:
        /*0018*/ 	.byte	0x04, 0x12
        /*001a*/ 	.short	(.L_5 - .L_4)
	.align		4
.L_4:
        /*001c*/ 	.word	index@(_Z13selectionSortPci)
        /*0020*/ 	.word	0x00000000
.L_5:


//--------------------- .nv.compat                --------------------------
	.section	.nv.compat,"",@"SHT_CUDA_COMPAT_INFO"
	.align	4
        /*0000*/ 	.byte	0x02, 0x09, 0x00, 0x00, 0x02, 0x02, 0x01, 0x00, 0x02, 0x05, 0x05, 0x00, 0x03, 0x07, 0x01, 0x01
        /*0010*/ 	.byte	0x02, 0x03, 0x00, 0x00, 0x02, 0x06, 0x01, 0x00, 0x04, 0x0b, 0x08, 0x00, 0x09, 0x00, 0x00, 0x00
        /*0020*/ 	.byte	0x00, 0x00, 0x00, 0x00


//--------------------- .nv.info._Z13selectionSortPci --------------------------
	.section	.nv.info._Z13selectionSortPci,"",@"SHT_CUDA_INFO"
	.sectionflags	@""
	.align	4


	//----- nvinfo : EIATTR_CUDA_API_VERSION
	.align		4
        /*0000*/ 	.byte	0x04, 0x37
        /*0002*/ 	.short	(.L_7 - .L_6)
.L_6:
        /*0004*/ 	.word	0x00000082


	//----- nvinfo : EIATTR_KPARAM_INFO
	.align		4
.L_7:
        /*0008*/ 	.byte	0x04, 0x17
        /*000a*/ 	.short	(.L_9 - .L_8)
.L_8:
        /*000c*/ 	.word	0x00000000
        /*0010*/ 	.short	0x0001
        /*0012*/ 	.short	0x0008
        /*0014*/ 	.byte	0x00, 0xf0, 0x11, 0x00


	//----- nvinfo : EIATTR_KPARAM_INFO
	.align		4
.L_9:
        /*0018*/ 	.byte	0x04, 0x17
        /*001a*/ 	.short	(.L_11 - .L_10)
.L_10:
        /*001c*/ 	.word	0x00000000
        /*0020*/ 	.short	0x0000
        /*0022*/ 	.short	0x0000
        /*0024*/ 	.byte	0x00, 0xf5, 0x21, 0x00


	//----- nvinfo : EIATTR_SPARSE_MMA_MASK
	.align		4
.L_11:
        /*0028*/ 	.byte	0x03, 0x50
        /*002a*/ 	.short	0x0000


	//----- nvinfo : EIATTR_MAXREG_COUNT
	.align		4
        /*002c*/ 	.byte	0x03, 0x1b
        /*002e*/ 	.short	0x00ff


	//----- nvinfo : EIATTR_MERCURY_ISA_VERSION
	.align		4
        /*0030*/ 	.byte	0x03, 0x5f
        /*0032*/ 	.short	0x0101


	//----- nvinfo : EIATTR_VRC_CTA_INIT_COUNT
	.align		4
        /*0034*/ 	.byte	0x02, 0x4a
	.zero		1
	.zero		1


	//----- nvinfo : EIATTR_EXIT_INSTR_OFFSETS
	.align		4
        /*0038*/ 	.byte	0x04, 0x1c
        /*003a*/ 	.short	(.L_13 - .L_12)


	//   ....[0]....
.L_12:
        /*003c*/ 	.word	0x00000070


	//   ....[1]....
        /*0040*/ 	.word	0x00000090


	//   ....[2]....
        /*0044*/ 	.word	0x000012e0


	//----- nvinfo : EIATTR_CRS_STACK_SIZE
	.align		4
.L_13:
        /*0048*/ 	.byte	0x04, 0x1e
        /*004a*/ 	.short	(.L_15 - .L_14)
.L_14:
        /*004c*/ 	.word	0x00000000


	//----- nvinfo : EIATTR_CBANK_PARAM_SIZE
	.align		4
.L_15:
        /*0050*/ 	.byte	0x03, 0x19
        /*0052*/ 	.short	0x000c


	//----- nvinfo : EIATTR_PARAM_CBANK
	.align		4
        /*0054*/ 	.byte	0x04, 0x0a
        /*0056*/ 	.short	(.L_17 - .L_16)
	.align		4
.L_16:
        /*0058*/ 	.word	index@(.nv.constant0._Z13selectionSortPci)
        /*005c*/ 	.short	0x0380
        /*005e*/ 	.short	0x000c


	//----- nvinfo : EIATTR_SW_WAR
	.align		4
.L_17:
        /*0060*/ 	.byte	0x04, 0x36
        /*0062*/ 	.short	(.L_19 - .L_18)
.L_18:
        /*0064*/ 	.word	0x00000008
.L_19:


//--------------------- .nv.callgraph             --------------------------
	.section	.nv.callgraph,"",@"SHT_CUDA_CALLGRAPH"
	.align	4
	.sectionentsize	8
	.align		4
        /*0000*/ 	.word	0x00000000
	.align		4
        /*0004*/ 	.word	0xffffffff
	.align		4
        /*0008*/ 	.word	0x00000000
	.align		4
        /*000c*/ 	.word	0xfffffffe
	.align		4
        /*0010*/ 	.word	0x00000000
	.align		4
        /*0014*/ 	.word	0xfffffffd
	.align		4
        /*0018*/ 	.word	0x00000000
	.align		4
        /*001c*/ 	.word	0xfffffffc


//--------------------- .text._Z13selectionSortPci --------------------------
	.section	.text._Z13selectionSortPci,"ax",@progbits
	.align	128
        .global         _Z13selectionSortPci
        .type           _Z13selectionSortPci,@function
        .size           _Z13selectionSortPci,(.L_x_9 - _Z13selectionSortPci)
        .other          _Z13selectionSortPci,@"STO_CUDA_ENTRY STV_DEFAULT"
_Z13selectionSortPci:
.text._Z13selectionSortPci:
[----:B------:R-:W-:Y:S01]  /*0000*/  LDC R1, c[0x0][0x37c] ;  /* 0x0000df00ff017b82 */ /* 0x000fe20000000800 */
[----:B------:R-:W0:Y:S07]  /*0010*/  S2R R3, SR_TID.X ;  /* 0x0000000000037919 */ /* 0x000e2e0000002100 */
[----:B------:R-:W0:Y:S08]  /*0020*/  S2UR UR4, SR_CTAID.X ;  /* 0x00000000000479c3 */ /* 0x000e300000002500 */
[----:B------:R-:W0:Y:S08]  /*0030*/  LDC R0, c[0x0][0x360] ;  /* 0x0000d800ff007b82 */ /* 0x000e300000000800 */
[----:B------:R-:W1:Y:S01]  /*0040*/  LDC R5, c[0x0][0x388] ;  /* 0x0000e200ff057b82 */ /* 0x000e620000000800 */
[----:B0-----:R-:W-:-:S05]  /*0050*/  IMAD R0, R0, UR4, R3 ;  /* 0x0000000400007c24 */ /* 0x001fca000f8e0203 */
[----:B-1----:R-:W-:-:S13]  /*0060*/  ISETP.GE.AND P0, PT, R0, R5, PT ;  /* 0x000000050000720c */ /* 0x002fda0003f06270 */
[----:B------:R-:W-:Y:S05]  /*0070*/  @P0 EXIT ;  /* 0x000000000000094d */ /* 0x000fea0003800000 */
[----:B------:R-:W-:-:S13]  /*0080*/  ISETP.GE.AND P0, PT, R5, 0x2, PT ;  /* 0x000000020500780c */ /* 0x000fda0003f06270 */
[----:B------:R-:W-:Y:S05]  /*0090*/  @!P0 EXIT ;  /* 0x000000000000894d */ /* 0x000fea0003800000 */
[----:B------:R-:W-:Y:S01]  /*00a0*/  VIADD R2, R5, 0xffffffff ;  /* 0xffffffff05027836 */ /* 0x000fe20000000000 */
[----:B------:R-:W-:Y:S01]  /*00b0*/  PRMT R3, RZ, 0x7610, R3 ;  /* 0x00007610ff037816 */ /* 0x000fe20000000003 */
[----:B------:R-:W0:Y:S01]  /*00c0*/  LDCU.U16 UR6, c[0x0][0x388] ;  /* 0x00007100ff0677ac */ /* 0x000e220008000400 */
[----:B------:R-:W-:Y:S01]  /*00d0*/  PRMT R4, RZ, 0x7610, R4 ;  /* 0x00007610ff047816 */ /* 0x000fe20000000004 */
[----:B------:R-:W1:Y:S01]  /*00e0*/  LDCU.64 UR8, c[0x0][0x358] ;  /* 0x00006b00ff0877ac */ /* 0x000e620008000a00 */
[----:B------:R-:W-:-:S05]  /*00f0*/  UMOV UR4, URZ ;  /* 0x000000ff00047c82 */ /* 0x000fca0008000000 */
.L_x_7:
[----:B------:R-:W-:Y:S01]  /*0100*/  ISETP.NE.AND P0, PT, R0, RZ, PT ;  /* 0x000000ff0000720c */ /* 0x000fe20003f05270 */
[----:B------:R-:W-:-:S12]  /*0110*/  BSSY.RECONVERGENT B0, `(.L_x_0) ;  /* 0x0000117000007945 */ /* 0x000fd80003800200 */
[----:B---3--:R-:W-:Y:S05]  /*0120*/  @P0 BRA `(.L_x_1) ;  /* 0x0000001000540947 */ /* 0x008fea0003800000 */
[----:B------:R-:W2:Y:S01]  /*0130*/  LDCU UR5, c[0x0][0x388] ;  /* 0x00007100ff0577ac */ /* 0x000ea20008000800 */
[----:B------:R-:W-:Y:S02]  /*0140*/  VIADD R16, R2, -UR4 ;  /* 0x8000000402107c36 */ /* 0x000fe40008000000 */
[----:B------:R-:W-:Y:S01]  /*0150*/  IMAD.U32 R5, RZ, RZ, UR4 ;  /* 0x00000004ff057e24 */ /* 0x000fe2000f8e00ff */
[----:B------:R-:W-:-:S06]  /*0160*/  UIADD3 UR7, UPT, UPT, UR4, 0x1, URZ ;  /* 0x0000000104077890 */ /* 0x000fcc000fffe0ff */
[----:B------:R-:W-:Y:S01]  /*0170*/  IMAD.U32 R11, RZ, RZ, UR7 ;  /* 0x00000007ff0b7e24 */ /* 0x000fe2000f8e00ff */
[----:B--2---:R-:W-:-:S04]  /*0180*/  UIADD3 UR5, UPT, UPT, -UR4, -0x2, UR5 ;  /* 0xfffffffe04057890 */ /* 0x004fc8000fffe105 */
[----:B------:R-:W-:-:S09]  /*0190*/  UISETP.GE.U32.AND UP0, UPT, UR5, 0xf, UPT ;  /* 0x0000000f0500788c */ /* 0x000fd2000bf06070 */
[----:B------:R-:W-:Y:S05]  /*01a0*/  BRA.U !UP0, `(.L_x_2) ;  /* 0x0000000508f07547 */ /* 0x000fea000b800000 */
[----:B------:R-:W-:Y:S01]  /*01b0*/  LOP3.LUT R10, R16, 0xfffffff0, RZ, 0xc0, !PT ;  /* 0xfffffff0100a7812 */ /* 0x000fe200078ec0ff */
[----:B------:R-:W-:Y:S02]  /*01c0*/  IMAD.U32 R11, RZ, RZ, UR4 ;  /* 0x00000004ff0b7e24 */ /* 0x000fe4000f8e00ff */
[----:B------:R-:W-:Y:S02]  /*01d0*/  IMAD.U32 R5, RZ, RZ, UR4 ;  /* 0x00000004ff057e24 */ /* 0x000fe4000f8e00ff */
[----:B------:R-:W-:-:S07]  /*01e0*/  IMAD.MOV R10, RZ, RZ, -R10 ;  /* 0x000000ffff0a7224 */ /* 0x000fce00078e0a0a */
.L_x_3:
[----:B------:R-:W2:Y:S01]  /*01f0*/  LDC.64 R8, c[0x0][0x380] ;  /* 0x0000e000ff087b82 */ /* 0x000ea20000000a00 */
[----:B------:R-:W-:-:S05]  /*0200*/  VIADD R14, R11, 0x1 ;  /* 0x000000010b0e7836 */ /* 0x000fca0000000000 */
[-C--:B--2---:R-:W-:Y:S02]  /*0210*/  IADD3 R6, P0, PT, R14, R8.reuse, RZ ;  /* 0x000000080e067210 */ /* 0x084fe40007f1e0ff */
[----:B------:R-:W-:-:S03]  /*0220*/  IADD3 R12, P1, PT, R5, R8, RZ ;  /* 0x00000008050c7210 */ /* 0x000fc60007f3e0ff */
[----:B------:R-:W-:Y:S01]  /*0230*/  IMAD.X R7, RZ, RZ, R9, P0 ;  /* 0x000000ffff077224 */ /* 0x000fe200000e0609 */
[----:B------:R-:W-:-:S04]  /*0240*/  LEA.HI.X.SX32 R13, R5, R9, 0x1, P1 ;  /* 0x00000009050d7211 */ /* 0x000fc800008f0eff */
[----:B-1----:R-:W2:Y:S04]  /*0250*/  LDG.E.S8 R15, desc[UR8][R6.64] ;  /* 0x00000008060f7981 */ /* 0x002ea8000c1e1300 */
[----:B------:R-:W2:Y:S04]  /*0260*/  LDG.E.S8 R12, desc[UR8][R12.64] ;  /* 0x000000080c0c7981 */ /* 0x000ea8000c1e1300 */
[----:B------:R-:W3:Y:S01]  /*0270*/  LDG.E.S8 R17, desc[UR8][R6.64+0x1] ;  /* 0x0000010806117981 */ /* 0x000ee2000c1e1300 */
[----:B--2---:R-:W-:-:S04]  /*0280*/  ISETP.GE.AND P0, PT, R15, R12, PT ;  /* 0x0000000c0f00720c */ /* 0x004fc80003f06270 */
[----:B------:R-:W-:-:S04]  /*0290*/  SEL R5, R14, R5, !P0 ;  /* 0x000000050e057207 */ /* 0x000fc80004000000 */
[----:B------:R-:W-:Y:S02]  /*02a0*/  SHF.R.S32.HI R18, RZ, 0x1f, R5 ;  /* 0x0000001fff127819 */ /* 0x000fe40000011405 */
[----:B------:R-:W-:-:S05]  /*02b0*/  IADD3 R14, P0, PT, R5, R8, RZ ;  /* 0x00000008050e7210 */ /* 0x000fca0007f1e0ff */
[----:B------:R-:W-:-:S05]  /*02c0*/  IMAD.X R15, R18, 0x1, R9, P0 ;  /* 0x00000001120f7824 */ /* 0x000fca00000e0609 */
[----:B------:R-:W3:Y:S02]  /*02d0*/  LDG.E.S8 R14, desc[UR8][R14.64] ;  /* 0x000000080e0e7981 */ /* 0x000ee4000c1e1300 */
[----:B---3--:R-:W-:Y:S02]  /*02e0*/  ISETP.GE.AND P0, PT, R17, R14, PT ;  /* 0x0000000e1100720c */ /* 0x008fe40003f06270 */
[----:B------:R-:W2:Y:S11]  /*02f0*/  LDG.E.S8 R17, desc[UR8][R6.64+0x2] ;  /* 0x0000020806117981 */ /* 0x000eb6000c1e1300 */
[----:B------:R-:W-:-:S05]  /*0300*/  @!P0 VIADD R5, R11, 0x2 ;  /* 0x000000020b058836 */ /* 0x000fca0000000000 */
[----:B------:R-:W-:Y:S02]  /*0310*/  SHF.R.S32.HI R18, RZ, 0x1f, R5 ;  /* 0x0000001fff127819 */ /* 0x000fe40000011405 */
[----:B------:R-:W-:-:S05]  /*0320*/  IADD3 R12, P0, PT, R5, R8, RZ ;  /* 0x00000008050c7210 */ /* 0x000fca0007f1e0ff */
[----:B------:R-:W-:-:S05]  /*0330*/  IMAD.X R13, R18, 0x1, R9, P0 ;  /* 0x00000001120d7824 */ /* 0x000fca00000e0609 */
[----:B------:R-:W2:Y:S02]  /*0340*/  LDG.E.S8 R12, desc[UR8][R12.64] ;  /* 0x000000080c0c7981 */ /* 0x000ea4000c1e1300 */
[----:B--2---:R-:W-:Y:S02]  /*0350*/  ISETP.GE.AND P0, PT, R17, R12, PT ;  /* 0x0000000c1100720c */ /* 0x004fe40003f06270 */
        /* <DEDUP_REMOVED lines=83> */
[----:B--2---:R-:W-:-:S13]  /*0890*/  ISETP.GE.AND P0, PT, R17, R12, PT ;  /* 0x0000000c1100720c */ /* 0x004fda0003f06270 */
[----:B------:R-:W-:-:S05]  /*08a0*/  @!P0 VIADD R5, R11, 0xf ;  /* 0x0000000f0b058836 */ /* 0x000fca0000000000 */
[----:B------:R-:W-:Y:S02]  /*08b0*/  IADD3 R8, P0, PT, R5, R8, RZ ;  /* 0x0000000805087210 */ /* 0x000fe40007f1e0ff */
[----:B------:R-:W-:-:S05]  /*08c0*/  SHF.R.S32.HI R14, RZ, 0x1f, R5 ;  /* 0x0000001fff0e7819 */ /* 0x000fca0000011405 */
[----:B------:R-:W-:Y:S02]  /*08d0*/  IMAD.X R9, R14, 0x1, R9, P0 ;  /* 0x000000010e097824 */ /* 0x000fe400000e0609 */
[----:B------:R-:W2:Y:S04]  /*08e0*/  LDG.E.S8 R14, desc[UR8][R6.64+0xf] ;  /* 0x00000f08060e7981 */ /* 0x000ea8000c1e1300 */
[----:B------:R-:W2:Y:S01]  /*08f0*/  LDG.E.S8 R9, desc[UR8][R8.64] ;  /* 0x0000000808097981 */ /* 0x000ea2000c1e1300 */
[----:B------:R-:W-:-:S05]  /*0900*/  VIADD R10, R10, 0x10 ;  /* 0x000000100a0a7836 */ /* 0x000fca0000000000 */
[----:B------:R-:W-:Y:S01]  /*0910*/  ISETP.NE.AND P1, PT, R10, RZ, PT ;  /* 0x000000ff0a00720c */ /* 0x000fe20003f25270 */
[----:B------:R-:W-:Y:S01]  /*0920*/  VIADD R11, R11, 0x10 ;  /* 0x000000100b0b7836 */ /* 0x000fe20000000000 */
[----:B--2---:R-:W-:-:S04]  /*0930*/  ISETP.GE.AND P0, PT, R14, R9, PT ;  /* 0x000000090e00720c */ /* 0x004fc80003f06270 */
[----:B------:R-:W-:-:S07]  /*0940*/  SEL R5, R11, R5, !P0 ;  /* 0x000000050b057207 */ /* 0x000fce0004000000 */
[----:B------:R-:W-:Y:S05]  /*0950*/  @P1 BRA `(.L_x_3) ;  /* 0xfffffff800241947 */ /* 0x000fea000383ffff */
[----:B------:R-:W-:-:S07]  /*0960*/  VIADD R11, R11, 0x1 ;  /* 0x000000010b0b7836 */ /* 0x000fce0000000000 */
.L_x_2:
[----:B------:R-:W-:-:S13]  /*0970*/  LOP3.LUT P0, RZ, R16, 0xf, RZ, 0xc0, !PT ;  /* 0x0000000f10ff7812 */ /* 0x000fda000780c0ff */
[----:B------:R-:W-:Y:S05]  /*0980*/  @!P0 BRA `(.L_x_4) ;  /* 0x0000000800108947 */ /* 0x000fea0003800000 */
[----:B------:R-:W-:-:S05]  /*0990*/  LOP3.LUT R6, RZ, R4, RZ, 0x33, !PT ;  /* 0x00000004ff067212 */ /* 0x000fca00078e33ff */
[----:B0-----:R-:W-:-:S05]  /*09a0*/  VIADD R6, R6, UR6 ;  /* 0x0000000606067c36 */ /* 0x001fca0008000000 */
[----:B------:R-:W-:-:S04]  /*09b0*/  LOP3.LUT R6, R6, 0xf, RZ, 0xc0, !PT ;  /* 0x0000000f06067812 */ /* 0x000fc800078ec0ff */
[C---:B------:R-:W-:Y:S01]  /*09c0*/  LOP3.LUT P0, RZ, R6.reuse, 0x7, RZ, 0xc0, !PT ;  /* 0x0000000706ff7812 */ /* 0x040fe2000780c0ff */
[----:B------:R-:W-:-:S05]  /*09d0*/  VIADD R7, R6, 0xffffffff ;  /* 0xffffffff06077836 */ /* 0x000fca0000000000 */
[----:B------:R-:W-:-:S13]  /*09e0*/  ISETP.GE.U32.AND P1, PT, R7, 0x7, PT ;  /* 0x000000070700780c */ /* 0x000fda0003f26070 */
[----:B------:R-:W-:Y:S05]  /*09f0*/  @!P1 BRA `(.L_x_5) ;  /* 0x0000000000ec9947 */ /* 0x000fea0003800000 */
[----:B------:R-:W0:Y:S02]  /*0a00*/  LDC.64 R8, c[0x0][0x380] ;  /* 0x0000e000ff087b82 */ /* 0x000e240000000a00 */
[-C--:B0-----:R-:W-:Y:S02]  /*0a10*/  IADD3 R12, P2, PT, R5, R8.reuse, RZ ;  /* 0x00000008050c7210 */ /* 0x081fe40007f5e0ff */
[----:B------:R-:W-:Y:S02]  /*0a20*/  IADD3 R6, P1, PT, R11, R8, RZ ;  /* 0x000000080b067210 */ /* 0x000fe40007f3e0ff */
[----:B------:R-:W-:-:S03]  /*0a30*/  LEA.HI.X.SX32 R13, R5, R9, 0x1, P2 ;  /* 0x00000009050d7211 */ /* 0x000fc600010f0eff */
[----:B------:R-:W-:-:S03]  /*0a40*/  IMAD.X R7, RZ, RZ, R9, P1 ;  /* 0x000000ffff077224 */ /* 0x000fc600008e0609 */
[----:B-1----:R-:W2:Y:S04]  /*0a50*/  LDG.E.S8 R13, desc[UR8][R12.64] ;  /* 0x000000080c0d7981 */ /* 0x002ea8000c1e1300 */
[----:B------:R-:W2:Y:S02]  /*0a60*/  LDG.E.S8 R10, desc[UR8][R6.64] ;  /* 0x00000008060a7981 */ /* 0x000ea4000c1e1300 */
[----:B--2---:R-:W-:-:S04]  /*0a70*/  ISETP.GE.AND P1, PT, R10, R13, PT ;  /* 0x0000000d0a00720c */ /* 0x004fc80003f26270 */
[----:B------:R-:W-:-:S04]  /*0a80*/  SEL R5, R11, R5, !P1 ;  /* 0x000000050b057207 */ /* 0x000fc80004800000 */
[----:B------:R-:W-:Y:S02]  /*0a90*/  SHF.R.S32.HI R10, RZ, 0x1f, R5 ;  /* 0x0000001fff0a7819 */ /* 0x000fe40000011405 */
[----:B------:R-:W-:-:S05]  /*0aa0*/  IADD3 R14, P1, PT, R5, R8, RZ ;  /* 0x00000008050e7210 */ /* 0x000fca0007f3e0ff */
[----:B------:R-:W-:Y:S02]  /*0ab0*/  IMAD.X R15, R10, 0x1, R9, P1 ;  /* 0x000000010a0f7824 */ /* 0x000fe400008e0609 */
[----:B------:R-:W2:Y:S04]  /*0ac0*/  LDG.E.S8 R10, desc[UR8][R6.64+0x1] ;  /* 0x00000108060a7981 */ /* 0x000ea8000c1e1300 */
[----:B------:R-:W2:Y:S02]  /*0ad0*/  LDG.E.S8 R15, desc[UR8][R14.64] ;  /* 0x000000080e0f7981 */ /* 0x000ea4000c1e1300 */
[----:B--2---:R-:W-:-:S13]  /*0ae0*/  ISETP.GE.AND P1, PT, R10, R15, PT ;  /* 0x0000000f0a00720c */ /* 0x004fda0003f26270 */
[----:B------:R-:W-:-:S05]  /*0af0*/  @!P1 VIADD R5, R11, 0x1 ;  /* 0x000000010b059836 */ /* 0x000fca0000000000 */
        /* <DEDUP_REMOVED lines=35> */
[----:B------:R-:W-:Y:S02]  /*0d30*/  IADD3 R8, P1, PT, R5, R8, RZ ;  /* 0x0000000805087210 */ /* 0x000fe40007f3e0ff */
[----:B------:R-:W-:-:S05]  /*0d40*/  SHF.R.S32.HI R10, RZ, 0x1f, R5 ;  /* 0x0000001fff0a7819 */ /* 0x000fca0000011405 */
[----:B------:R-:W-:Y:S02]  /*0d50*/  IMAD.X R9, R10, 0x1, R9, P1 ;  /* 0x000000010a097824 */ /* 0x000fe400008e0609 */
[----:B------:R-:W2:Y:S04]  /*0d60*/  LDG.E.S8 R10, desc[UR8][R6.64+0x7] ;  /* 0x00000708060a7981 */ /* 0x000ea8000c1e1300 */
[----:B------:R-:W2:Y:S02]  /*0d70*/  LDG.E.S8 R9, desc[UR8][R8.64] ;  /* 0x0000000808097981 */ /* 0x000ea4000c1e1300 */
[----:B--2---:R-:W-:-:S13]  /*0d80*/  ISETP.GE.AND P1, PT, R10, R9, PT ;  /* 0x000000090a00720c */ /* 0x004fda0003f26270 */
[C---:B------:R-:W-:Y:S02]  /*0d90*/  @!P1 VIADD R5, R11.reuse, 0x7 ;  /* 0x000000070b059836 */ /* 0x040fe40000000000 */
[----:B------:R-:W-:-:S07]  /*0da0*/  VIADD R11, R11, 0x8 ;  /* 0x000000080b0b7836 */ /* 0x000fce0000000000 */
.L_x_5:
[----:B------:R-:W-:Y:S05]  /*0db0*/  @!P0 BRA `(.L_x_4) ;  /* 0x0000000400048947 */ /* 0x000fea0003800000 */
[----:B------:R-:W-:-:S05]  /*0dc0*/  LOP3.LUT R6, RZ, R3, RZ, 0x33, !PT ;  /* 0x00000003ff067212 */ /* 0x000fca00078e33ff */
[----:B------:R-:W-:-:S05]  /*0dd0*/  VIADD R6, R6, UR6 ;  /* 0x0000000606067c36 */ /* 0x000fca0008000000 */
[----:B------:R-:W-:-:S04]  /*0de0*/  LOP3.LUT R6, R6, 0xffff, RZ, 0xc0, !PT ;  /* 0x0000ffff06067812 */ /* 0x000fc800078ec0ff */
[C---:B------:R-:W-:Y:S02]  /*0df0*/  LOP3.LUT R7, R6.reuse, 0x7, RZ, 0xc0, !PT ;  /* 0x0000000706077812 */ /* 0x040fe400078ec0ff */
[----:B------:R-:W-:-:S03]  /*0e00*/  LOP3.LUT R6, R6, 0x3, RZ, 0xc0, !PT ;  /* 0x0000000306067812 */ /* 0x000fc600078ec0ff */
[----:B------:R-:W-:Y:S01]  /*0e10*/  VIADD R7, R7, 0xffffffff ;  /* 0xffffffff07077836 */ /* 0x000fe20000000000 */
[----:B------:R-:W-:-:S04]  /*0e20*/  ISETP.NE.AND P0, PT, R6, RZ, PT ;  /* 0x000000ff0600720c */ /* 0x000fc80003f05270 */
[----:B------:R-:W-:-:S13]  /*0e30*/  ISETP.GE.U32.AND P1, PT, R7, 0x3, PT ;  /* 0x000000030700780c */ /* 0x000fda0003f26070 */
[----:B------:R-:W-:Y:S05]  /*0e40*/  @!P1 BRA `(.L_x_6) ;  /* 0x00000000007c9947 */ /* 0x000fea0003800000 */
[----:B------:R-:W0:Y:S02]  /*0e50*/  LDC.64 R8, c[0x0][0x380] ;  /* 0x0000e000ff087b82 */ /* 0x000e240000000a00 */
[-C--:B0-----:R-:W-:Y:S02]  /*0e60*/  IADD3 R12, P1, PT, R11, R8.reuse, RZ ;  /* 0x000000080b0c7210 */ /* 0x081fe40007f3e0ff */
[----:B------:R-:W-:-:S03]  /*0e70*/  IADD3 R14, P2, PT, R5, R8, RZ ;  /* 0x00000008050e7210 */ /* 0x000fc60007f5e0ff */
[----:B------:R-:W-:Y:S01]  /*0e80*/  IMAD.X R13, RZ, RZ, R9, P1 ;  /* 0x000000ffff0d7224 */ /* 0x000fe200008e0609 */
[----:B------:R-:W-:-:S04]  /*0e90*/  LEA.HI.X.SX32 R15, R5, R9, 0x1, P2 ;  /* 0x00000009050f7211 */ /* 0x000fc800010f0eff */
[----:B-1----:R-:W2:Y:S04]  /*0ea0*/  LDG.E.S8 R7, desc[UR8][R12.64] ;  /* 0x000000080c077981 */ /* 0x002ea8000c1e1300 */
[----:B------:R-:W2:Y:S02]  /*0eb0*/  LDG.E.S8 R14, desc[UR8][R14.64] ;  /* 0x000000080e0e7981 */ /* 0x000ea4000c1e1300 */
[----:B--2---:R-:W-:Y:S02]  /*0ec0*/  ISETP.GE.AND P1, PT, R7, R14, PT ;  /* 0x0000000e0700720c */ /* 0x004fe40003f26270 */
[----:B------:R-:W2:Y:S02]  /*0ed0*/  LDG.E.S8 R7, desc[UR8][R12.64+0x1] ;  /* 0x000001080c077981 */ /* 0x000ea4000c1e1300 */
[----:B------:R-:W-:-:S04]  /*0ee0*/  SEL R5, R11, R5, !P1 ;  /* 0x000000050b057207 */ /* 0x000fc80004800000 */
        /* <DEDUP_REMOVED lines=14> */
[----:B------:R-:W-:Y:S02]  /*0fd0*/  IADD3 R8, P1, PT, R5, R8, RZ ;  /* 0x0000000805087210 */ /* 0x000fe40007f3e0ff */
[----:B------:R-:W-:-:S05]  /*0fe0*/  SHF.R.S32.HI R10, RZ, 0x1f, R5 ;  /* 0x0000001fff0a7819 */ /* 0x000fca0000011405 */
[----:B------:R-:W-:-:S05]  /*0ff0*/  IMAD.X R9, R10, 0x1, R9, P1 ;  /* 0x000000010a097824 */ /* 0x000fca00008e0609 */
[----:B------:R-:W2:Y:S02]  /*1000*/  LDG.E.S8 R8, desc[UR8][R8.64] ;  /* 0x0000000808087981 */ /* 0x000ea4000c1e1300 */
[----:B--2---:R-:W-:-:S13]  /*1010*/  ISETP.GE.AND P1, PT, R7, R8, PT ;  /* 0x000000080700720c */ /* 0x004fda0003f26270 */
[C---:B------:R-:W-:Y:S02]  /*1020*/  @!P1 VIADD R5, R11.reuse, 0x3 ;  /* 0x000000030b059836 */ /* 0x040fe40000000000 */
[----:B------:R-:W-:-:S07]  /*1030*/  VIADD R11, R11, 0x4 ;  /* 0x000000040b0b7836 */ /* 0x000fce0000000000 */
.L_x_6:
[----:B------:R-:W-:Y:S05]  /*1040*/  @!P0 BRA `(.L_x_4) ;  /* 0x0000000000608947 */ /* 0x000fea0003800000 */
[----:B------:R-:W0:Y:S02]  /*1050*/  LDC.64 R12, c[0x0][0x380] ;  /* 0x0000e000ff0c7b82 */ /* 0x000e240000000a00 */
[-C--:B0-----:R-:W-:Y:S02]  /*1060*/  IADD3 R8, P0, PT, R11, R12.reuse, RZ ;  /* 0x0000000c0b087210 */ /* 0x081fe40007f1e0ff */
[----:B------:R-:W-:-:S03]  /*1070*/  IADD3 R14, P1, PT, R5, R12, RZ ;  /* 0x0000000c050e7210 */ /* 0x000fc60007f3e0ff */
[----:B------:R-:W-:Y:S01]  /*1080*/  IMAD.X R9, RZ, RZ, R13, P0 ;  /* 0x000000ffff097224 */ /* 0x000fe200000e060d */
[----:B------:R-:W-:-:S04]  /*1090*/  LEA.HI.X.SX32 R15, R5, R13, 0x1, P1 ;  /* 0x0000000d050f7211 */ /* 0x000fc800008f0eff */
[----:B-1----:R-:W2:Y:S04]  /*10a0*/  LDG.E.S8 R7, desc[UR8][R8.64] ;  /* 0x0000000808077981 */ /* 0x002ea8000c1e1300 */
[----:B------:R-:W2:Y:S01]  /*10b0*/  LDG.E.S8 R14, desc[UR8][R14.64] ;  /* 0x000000080e0e7981 */ /* 0x000ea2000c1e1300 */
[----:B------:R-:W-:Y:S02]  /*10c0*/  ISETP.NE.AND P1, PT, R6, 0x1, PT ;  /* 0x000000010600780c */ /* 0x000fe40003f25270 */
[----:B--2---:R-:W-:-:S04]  /*10d0*/  ISETP.GE.AND P0, PT, R7, R14, PT ;  /* 0x0000000e0700720c */ /* 0x004fc80003f06270 */
[----:B------:R-:W-:-:S07]  /*10e0*/  SEL R5, R11, R5, !P0 ;  /* 0x000000050b057207 */ /* 0x000fce0004000000 */
[----:B------:R-:W-:Y:S05]  /*10f0*/  @!P1 BRA `(.L_x_4) ;  /* 0x0000000000349947 */ /* 0x000fea0003800000 */
[C---:B------:R-:W-:Y:S01]  /*1100*/  IADD3 R14, P0, PT, R5.reuse, R12, RZ ;  /* 0x0000000c050e7210 */ /* 0x040fe20007f1e0ff */
[----:B------:R-:W2:Y:S03]  /*1110*/  LDG.E.S8 R7, desc[UR8][R8.64+0x1] ;  /* 0x0000010808077981 */ /* 0x000ea6000c1e1300 */
[----:B------:R-:W-:-:S05]  /*1120*/  LEA.HI.X.SX32 R15, R5, R13, 0x1, P0 ;  /* 0x0000000d050f7211 */ /* 0x000fca00000f0eff */
[----:B------:R-:W2:Y:S01]  /*1130*/  LDG.E.S8 R14, desc[UR8][R14.64] ;  /* 0x000000080e0e7981 */ /* 0x000ea2000c1e1300 */
[----:B------:R-:W-:-:S13]  /*1140*/  ISETP.NE.AND P0, PT, R6, 0x2, PT ;  /* 0x000000020600780c */ /* 0x000fda0003f05270 */
[----:B------:R-:W3:Y:S01]  /*1150*/  @P0 LDG.E.S8 R6, desc[UR8][R8.64+0x2] ;  /* 0x0000020808060981 */ /* 0x000ee2000c1e1300 */
[----:B--2---:R-:W-:-:S13]  /*1160*/  ISETP.GE.AND P1, PT, R7, R14, PT ;  /* 0x0000000e0700720c */ /* 0x004fda0003f26270 */
[----:B------:R-:W-:-:S05]  /*1170*/  @!P1 VIADD R5, R11, 0x1 ;  /* 0x000000010b059836 */ /* 0x000fca0000000000 */
[----:B------:R-:W-:-:S04]  /*1180*/  @P0 IADD3 R12, P1, PT, R5, R12, RZ ;  /* 0x0000000c050c0210 */ /* 0x000fc80007f3e0ff */
[----:B------:R-:W-:-:S06]  /*1190*/  @P0 LEA.HI.X.SX32 R13, R5, R13, 0x1, P1 ;  /* 0x0000000d050d0211 */ /* 0x000fcc00008f0eff */
[----:B------:R-:W3:Y:S02]  /*11a0*/  @P0 LDG.E.S8 R13, desc[UR8][R12.64] ;  /* 0x000000080c0d0981 */ /* 0x000ee4000c1e1300 */
[----:B---3--:R-:W-:-:S13]  /*11b0*/  ISETP.GE.OR P1, PT, R6, R13, !P0 ;  /* 0x0000000d0600720c */ /* 0x008fda0004726670 */
[----:B------:R-:W-:-:S07]  /*11c0*/  @!P1 VIADD R5, R11, 0x2 ;  /* 0x000000020b059836 */ /* 0x000fce0000000000 */
.L_x_4:
[----:B------:R-:W-:-:S13]  /*11d0*/  ISETP.NE.AND P0, PT, R5, UR4, PT ;  /* 0x0000000405007c0c */ /* 0x000fda000bf05270 */
[----:B------:R-:W-:Y:S05]  /*11e0*/  @!P0 BRA `(.L_x_1) ;  /* 0x0000000000248947 */ /* 0x000fea0003800000 */
[----:B------:R-:W2:Y:S02]  /*11f0*/  LDC.64 R8, c[0x0][0x380] ;  /* 0x0000e000ff087b82 */ /* 0x000ea40000000a00 */
[----:B--2---:R-:W-:Y:S02]  /*1200*/  IADD3 R6, P0, PT, R8, UR4, RZ ;  /* 0x0000000408067c10 */ /* 0x004fe4000ff1e0ff */
[----:B------:R-:W-:-:S03]  /*1210*/  IADD3 R8, P1, PT, R5, R8, RZ ;  /* 0x0000000805087210 */ /* 0x000fc60007f3e0ff */
[----:B------:R-:W-:Y:S01]  /*1220*/  IMAD.X R7, RZ, RZ, R9, P0 ;  /* 0x000000ffff077224 */ /* 0x000fe200000e0609 */
[----:B------:R-:W-:-:S04]  /*1230*/  LEA.HI.X.SX32 R9, R5, R9, 0x1, P1 ;  /* 0x0000000905097211 */ /* 0x000fc800008f0eff */
[----:B-1----:R-:W2:Y:S04]  /*1240*/  LDG.E.U8 R5, desc[UR8][R6.64] ;  /* 0x0000000806057981 */ /* 0x002ea8000c1e1100 */
[----:B------:R-:W3:Y:S04]  /*1250*/  LDG.E.U8 R11, desc[UR8][R8.64] ;  /* 0x00000008080b7981 */ /* 0x000ee8000c1e1100 */
[----:B---3--:R3:W-:Y:S04]  /*1260*/  STG.E.U8 desc[UR8][R6.64], R11 ;  /* 0x0000000b06007986 */ /* 0x0087e8000c101108 */
[----:B--2---:R3:W-:Y:S02]  /*1270*/  STG.E.U8 desc[UR8][R8.64], R5 ;  /* 0x0000000508007986 */ /* 0x0047e4000c101108 */
.L_x_1:
[----:B01----:R-:W-:Y:S05]  /*1280*/  BSYNC.RECONVERGENT B0 ;  /* 0x0000000000007941 */ /* 0x003fea0003800200 */
.L_x_0:
[----:B------:R-:W-:Y:S01]  /*1290*/  UIADD3 UR4, UPT, UPT, UR4, 0x1, URZ ;  /* 0x0000000104047890 */ /* 0x000fe2000fffe0ff */
[----:B------:R-:W-:Y:S02]  /*12a0*/  VIADD R4, R4, 0x1 ;  /* 0x0000000104047836 */ /* 0x000fe40000000000 */
[----:B------:R-:W-:-:S03]  /*12b0*/  VIADD R3, R3, 0x1 ;  /* 0x0000000103037836 */ /* 0x000fc60000000000 */
[----:B------:R-:W-:-:S13]  /*12c0*/  ISETP.NE.AND P0, PT, R2, UR4, PT ;  /* 0x0000000402007c0c */ /* 0x000fda000bf05270 */
[----:B------:R-:W-:Y:S05]  /*12d0*/  @P0 BRA `(.L_x_7) ;  /* 0xffffffec00880947 */ /* 0x000fea000383ffff */
[----:B------:R-:W-:Y:S05]  /*12e0*/  EXIT ;  /* 0x000000000000794d */ /* 0x000fea0003800000 */
.L_x_8:
[----:B------:R-:W-:-:S00]  /*12f0*/  BRA `(.L_x_8) ;  /* 0xfffffffc00fc7947 */ /* 0x000fc0000383ffff */
[----:B------:R-:W-:-:S00]  /*1300*/  NOP ;  /* 0x0000000000007918 */ /* 0x000fc00000000000 */
[----:B------:R-:W-:-:S00]  /*1310*/  NOP ;  /* 0x0000000000007918 */ /* 0x000fc00000000000 */
[----:B------:R-:W-:-:S00]  /*1320*/  NOP ;  /* 0x0000000000007918 */ /* 0x000fc00000000000 */
[----:B------:R-:W-:-:S00]  /*1330*/  NOP ;  /* 0x0000000000007918 */ /* 0x000fc00000000000 */
[----:B------:R-:W-:-:S00]  /*1340*/  NOP ;  /* 0x0000000000007918 */ /* 0x000fc00000000000 */
[----:B------:R-:W-:-:S00]  /*1350*/  NOP ;  /* 0x0000000000007918 */ /* 0x000fc00000000000 */
[----:B------:R-:W-:-:S00]  /*1360*/  NOP ;  /* 0x0000000000007918 */ /* 0x000fc00000000000 */
[----:B------:R-:W-:-:S00]  /*1370*/  NOP ;  /* 0x0000000000007918 */ /* 0x000fc00000000000 */
.L_x_9:


//--------------------- .nv.shared.reserved.0     --------------------------
	.section	.nv.shared.reserved.0,"aw",@nobits
	.weak		__nv_reservedSMEM_offset_0_alias
	.size		__nv_reservedSMEM_offset_0_alias, 0, 64
	.other		__nv_reservedSMEM_offset_0_alias,@"STO_CUDA_RESERVED_SHARED STV_DEFAULT"
__nv_reservedSMEM_offset_0_alias:
	.zero		0
	.zero		64


//--------------------- .nv.constant0._Z13selectionSortPci --------------------------
	.section	.nv.constant0._Z13selectionSortPci,"a",@progbits
	.sectionflags	@""
	.align	4
.nv.constant0._Z13selectionSortPci:
	.zero		908


//--------------------- SYMBOLS --------------------------

	.type		.nv.reservedSmem.offset0,@object
	.size		.nv.reservedSmem.offset0,0x4
